//
// Generated by NVIDIA NVVM Compiler
//
// Compiler Build ID: CL-36424714
// Cuda compilation tools, release 13.0, V13.0.88
// Based on NVVM 20.0.0
//

.version 9.0
.target sm_100
.address_size 64

	// .globl	_Z11sgemm_naiveiiifPKfS0_fPf

.visible .entry _Z11sgemm_naiveiiifPKfS0_fPf(
	.param .u32 _Z11sgemm_naiveiiifPKfS0_fPf_param_0,
	.param .u32 _Z11sgemm_naiveiiifPKfS0_fPf_param_1,
	.param .u32 _Z11sgemm_naiveiiifPKfS0_fPf_param_2,
	.param .f32 _Z11sgemm_naiveiiifPKfS0_fPf_param_3,
	.param .u64 .ptr .align 1 _Z11sgemm_naiveiiifPKfS0_fPf_param_4,
	.param .u64 .ptr .align 1 _Z11sgemm_naiveiiifPKfS0_fPf_param_5,
	.param .f32 _Z11sgemm_naiveiiifPKfS0_fPf_param_6,
	.param .u64 .ptr .align 1 _Z11sgemm_naiveiiifPKfS0_fPf_param_7
)
{
	.reg .pred 	%p<13>;
	.reg .b32 	%r<92>;
	.reg .b32 	%f<73>;
	.reg .b64 	%rd<70>;

	ld.param.u32 	%r46, [_Z11sgemm_naiveiiifPKfS0_fPf_param_0];
	ld.param.u32 	%r44, [_Z11sgemm_naiveiiifPKfS0_fPf_param_1];
	ld.param.u32 	%r45, [_Z11sgemm_naiveiiifPKfS0_fPf_param_2];
	ld.param.f32 	%f13, [_Z11sgemm_naiveiiifPKfS0_fPf_param_3];
	ld.param.u64 	%rd4, [_Z11sgemm_naiveiiifPKfS0_fPf_param_4];
	ld.param.u64 	%rd5, [_Z11sgemm_naiveiiifPKfS0_fPf_param_5];
	ld.param.f32 	%f14, [_Z11sgemm_naiveiiifPKfS0_fPf_param_6];
	cvta.to.global.u64 	%rd1, %rd5;
	cvta.to.global.u64 	%rd2, %rd4;
	mov.u32 	%r47, %ctaid.y;
	mov.u32 	%r48, %ntid.y;
	mul.lo.s32 	%r1, %r47, %r48;
	mov.u32 	%r2, %tid.y;
	add.s32 	%r3, %r1, %r2;
	mov.u32 	%r49, %ctaid.x;
	mov.u32 	%r50, %ntid.x;
	mov.u32 	%r51, %tid.x;
	mad.lo.s32 	%r4, %r49, %r50, %r51;
	setp.ge.u32 	%p1, %r3, %r44;
	setp.ge.u32 	%p2, %r4, %r46;
	or.pred  	%p3, %p2, %p1;
	@%p3 bra 	$L__BB0_14;
	setp.lt.s32 	%p4, %r45, 1;
	mov.f32 	%f72, 0f00000000;
	@%p4 bra 	$L__BB0_13;
	mul.lo.s32 	%r5, %r45, %r4;
	and.b32  	%r6, %r45, 7;
	setp.lt.u32 	%p5, %r45, 8;
	mov.f32 	%f72, 0f00000000;
	mov.b32 	%r90, 0;
	@%p5 bra 	$L__BB0_5;
	and.b32  	%r90, %r45, 2147483640;
	neg.s32 	%r88, %r90;
	add.s32 	%r53, %r2, %r44;
	add.s32 	%r87, %r53, %r1;
	shl.b32 	%r10, %r44, 3;
	shl.b32 	%r54, %r44, 1;
	add.s32 	%r86, %r3, %r54;
	mad.lo.s32 	%r85, %r44, 3, %r3;
	shl.b32 	%r55, %r44, 2;
	add.s32 	%r84, %r3, %r55;
	mad.lo.s32 	%r83, %r44, 5, %r3;
	mad.lo.s32 	%r82, %r44, 6, %r3;
	mad.lo.s32 	%r81, %r44, 7, %r3;
	add.s32 	%r79, %r5, 3;
	mov.f32 	%f72, 0f00000000;
	mov.u32 	%r80, %r3;
$L__BB0_4:
	.pragma "nounroll";
	add.s32 	%r56, %r79, -3;
	mul.wide.u32 	%rd6, %r56, 4;
	add.s64 	%rd7, %rd2, %rd6;
	ld.global.f32 	%f19, [%rd7];
	mul.wide.u32 	%rd8, %r80, 4;
	add.s64 	%rd9, %rd1, %rd8;
	ld.global.f32 	%f20, [%rd9];
	fma.rn.f32 	%f21, %f19, %f20, %f72;
	add.s32 	%r57, %r79, -2;
	mul.wide.u32 	%rd10, %r57, 4;
	add.s64 	%rd11, %rd2, %rd10;
	ld.global.f32 	%f22, [%rd11];
	mul.wide.u32 	%rd12, %r87, 4;
	add.s64 	%rd13, %rd1, %rd12;
	ld.global.f32 	%f23, [%rd13];
	fma.rn.f32 	%f24, %f22, %f23, %f21;
	add.s32 	%r58, %r79, -1;
	mul.wide.u32 	%rd14, %r58, 4;
	add.s64 	%rd15, %rd2, %rd14;
	ld.global.f32 	%f25, [%rd15];
	mul.wide.u32 	%rd16, %r86, 4;
	add.s64 	%rd17, %rd1, %rd16;
	ld.global.f32 	%f26, [%rd17];
	fma.rn.f32 	%f27, %f25, %f26, %f24;
	add.s32 	%r59, %r79, 4;
	mul.wide.u32 	%rd18, %r79, 4;
	add.s64 	%rd19, %rd2, %rd18;
	ld.global.f32 	%f28, [%rd19];
	mul.wide.u32 	%rd20, %r85, 4;
	add.s64 	%rd21, %rd1, %rd20;
	ld.global.f32 	%f29, [%rd21];
	fma.rn.f32 	%f30, %f28, %f29, %f27;
	add.s32 	%r60, %r79, 1;
	mul.wide.u32 	%rd22, %r60, 4;
	add.s64 	%rd23, %rd2, %rd22;
	ld.global.f32 	%f31, [%rd23];
	mul.wide.u32 	%rd24, %r84, 4;
	add.s64 	%rd25, %rd1, %rd24;
	ld.global.f32 	%f32, [%rd25];
	fma.rn.f32 	%f33, %f31, %f32, %f30;
	add.s32 	%r61, %r79, 2;
	mul.wide.u32 	%rd26, %r61, 4;
	add.s64 	%rd27, %rd2, %rd26;
	ld.global.f32 	%f34, [%rd27];
	mul.wide.u32 	%rd28, %r83, 4;
	add.s64 	%rd29, %rd1, %rd28;
	ld.global.f32 	%f35, [%rd29];
	fma.rn.f32 	%f36, %f34, %f35, %f33;
	add.s32 	%r62, %r79, 3;
	mul.wide.u32 	%rd30, %r62, 4;
	add.s64 	%rd31, %rd2, %rd30;
	ld.global.f32 	%f37, [%rd31];
	mul.wide.u32 	%rd32, %r82, 4;
	add.s64 	%rd33, %rd1, %rd32;
	ld.global.f32 	%f38, [%rd33];
	fma.rn.f32 	%f39, %f37, %f38, %f36;
	mul.wide.u32 	%rd34, %r59, 4;
	add.s64 	%rd35, %rd2, %rd34;
	ld.global.f32 	%f40, [%rd35];
	mul.wide.u32 	%rd36, %r81, 4;
	add.s64 	%rd37, %rd1, %rd36;
	ld.global.f32 	%f41, [%rd37];
	fma.rn.f32 	%f72, %f40, %f41, %f39;
	add.s32 	%r88, %r88, 8;
	add.s32 	%r87, %r87, %r10;
	add.s32 	%r86, %r86, %r10;
	add.s32 	%r85, %r85, %r10;
	add.s32 	%r84, %r84, %r10;
	add.s32 	%r83, %r83, %r10;
	add.s32 	%r82, %r82, %r10;
	add.s32 	%r81, %r81, %r10;
	add.s32 	%r80, %r80, %r10;
	add.s32 	%r79, %r79, 8;
	setp.ne.s32 	%p6, %r88, 0;
	@%p6 bra 	$L__BB0_4;
$L__BB0_5:
	setp.eq.s32 	%p7, %r6, 0;
	@%p7 bra 	$L__BB0_13;
	and.b32  	%r39, %r45, 3;
	setp.lt.u32 	%p8, %r6, 4;
	@%p8 bra 	$L__BB0_8;
	add.s32 	%r63, %r90, %r5;
	mul.wide.u32 	%rd38, %r63, 4;
	add.s64 	%rd39, %rd2, %rd38;
	ld.global.f32 	%f43, [%rd39];
	mad.lo.s32 	%r64, %r90, %r44, %r3;
	mul.wide.u32 	%rd40, %r64, 4;
	add.s64 	%rd41, %rd1, %rd40;
	ld.global.f32 	%f44, [%rd41];
	fma.rn.f32 	%f45, %f43, %f44, %f72;
	add.s32 	%r65, %r63, 1;
	mul.wide.u32 	%rd42, %r65, 4;
	add.s64 	%rd43, %rd2, %rd42;
	ld.global.f32 	%f46, [%rd43];
	add.s32 	%r66, %r64, %r44;
	mul.wide.u32 	%rd44, %r66, 4;
	add.s64 	%rd45, %rd1, %rd44;
	ld.global.f32 	%f47, [%rd45];
	fma.rn.f32 	%f48, %f46, %f47, %f45;
	add.s32 	%r67, %r63, 2;
	mul.wide.u32 	%rd46, %r67, 4;
	add.s64 	%rd47, %rd2, %rd46;
	ld.global.f32 	%f49, [%rd47];
	add.s32 	%r68, %r66, %r44;
	mul.wide.u32 	%rd48, %r68, 4;
	add.s64 	%rd49, %rd1, %rd48;
	ld.global.f32 	%f50, [%rd49];
	fma.rn.f32 	%f51, %f49, %f50, %f48;
	add.s32 	%r69, %r63, 3;
	mul.wide.u32 	%rd50, %r69, 4;
	add.s64 	%rd51, %rd2, %rd50;
	ld.global.f32 	%f52, [%rd51];
	add.s32 	%r70, %r68, %r44;
	mul.wide.u32 	%rd52, %r70, 4;
	add.s64 	%rd53, %rd1, %rd52;
	ld.global.f32 	%f53, [%rd53];
	fma.rn.f32 	%f72, %f52, %f53, %f51;
	add.s32 	%r90, %r90, 4;
$L__BB0_8:
	setp.eq.s32 	%p9, %r39, 0;
	@%p9 bra 	$L__BB0_13;
	setp.eq.s32 	%p10, %r39, 1;
	@%p10 bra 	$L__BB0_11;
	add.s32 	%r71, %r90, %r5;
	mul.wide.u32 	%rd54, %r71, 4;
	add.s64 	%rd55, %rd2, %rd54;
	ld.global.f32 	%f55, [%rd55];
	mad.lo.s32 	%r72, %r90, %r44, %r3;
	mul.wide.u32 	%rd56, %r72, 4;
	add.s64 	%rd57, %rd1, %rd56;
	ld.global.f32 	%f56, [%rd57];
	fma.rn.f32 	%f57, %f55, %f56, %f72;
	add.s32 	%r73, %r71, 1;
	mul.wide.u32 	%rd58, %r73, 4;
	add.s64 	%rd59, %rd2, %rd58;
	ld.global.f32 	%f58, [%rd59];
	add.s32 	%r74, %r72, %r44;
	mul.wide.u32 	%rd60, %r74, 4;
	add.s64 	%rd61, %rd1, %rd60;
	ld.global.f32 	%f59, [%rd61];
	fma.rn.f32 	%f72, %f58, %f59, %f57;
	add.s32 	%r90, %r90, 2;
$L__BB0_11:
	and.b32  	%r75, %r45, 1;
	setp.eq.b32 	%p11, %r75, 1;
	not.pred 	%p12, %p11;
	@%p12 bra 	$L__BB0_13;
	add.s32 	%r76, %r90, %r5;
	mul.wide.u32 	%rd62, %r76, 4;
	add.s64 	%rd63, %rd2, %rd62;
	ld.global.f32 	%f60, [%rd63];
	mad.lo.s32 	%r77, %r90, %r44, %r3;
	mul.wide.u32 	%rd64, %r77, 4;
	add.s64 	%rd65, %rd1, %rd64;
	ld.global.f32 	%f61, [%rd65];
	fma.rn.f32 	%f72, %f60, %f61, %f72;
$L__BB0_13:
	ld.param.u64 	%rd69, [_Z11sgemm_naiveiiifPKfS0_fPf_param_7];
	mad.lo.s32 	%r78, %r44, %r4, %r3;
	cvta.to.global.u64 	%rd66, %rd69;
	mul.wide.u32 	%rd67, %r78, 4;
	add.s64 	%rd68, %rd66, %rd67;
	ld.global.f32 	%f62, [%rd68];
	mul.f32 	%f63, %f14, %f62;
	fma.rn.f32 	%f64, %f13, %f72, %f63;
	st.global.f32 	[%rd68], %f64;
$L__BB0_14:
	ret;

}


// ===== COMPILED SASS (sm_100) =====

	.target	sm_100

	.elftype	@"ET_EXEC"


//--------------------- .note.nv.tkinfo           --------------------------
	.section	.note.nv.tkinfo,"",@"SHT_NOTE"
	.sectionflags	@"SHF_NOTE_NV_TKINFO"
	.tkinfo
        /*0018*/ 	.word	0x00000002
        /*0030*/ 	.string	""
        /*0030*/ 	.string	"ptxas"
        /*0030*/ 	.string	"Cuda compilation tools, release 13.0, V13.0.88"
        /*0030*/ 	.string	"Build cuda_13.0.r13.0/compiler.36424714_0"
        /*0030*/ 	.string	"-arch sm_100 -m 64 "



//--------------------- .note.nv.cuinfo           --------------------------
	.section	.note.nv.cuinfo,"",@"SHT_NOTE"
	.sectionflags	@"SHF_NOTE_NV_CUINFO"
        /*0018*/ 	.short	0x0002
        /*001a*/ 	.short	0x0064
        /*001c*/ 	.short	0x0082
	.zero		2


//--------------------- .nv.info                  --------------------------
	.section	.nv.info,"",@"SHT_CUDA_INFO"
	.align	4


	//----- nvinfo : EIATTR_REGCOUNT
	.align		4
        /*0000*/ 	.byte	0x04, 0x2f
        /*0002*/ 	.short	(.L_1 - .L_0)
	.align		4
.L_0:
        /*0004*/ 	.word	index@(_Z11sgemm_naiveiiifPKfS0_fPf)
        /*0008*/ 	.word	0x00000020


	//----- nvinfo : EIATTR_FRAME_SIZE
	.align		4
.L_1:
        /*000c*/ 	.byte	0x04, 0x11
        /*000e*/ 	.short	(.L_3 - .L_2)
	.align		4
.L_2:
        /*0010*/ 	.word	index@(_Z11sgemm_naiveiiifPKfS0_fPf)
        /*0014*/ 	.word	0x00000000


	//----- nvinfo : EIATTR_MIN_STACK_SIZE
	.align		4
.L_3:
        /*0018*/ 	.byte	0x04, 0x12
        /*001a*/ 	.short	(.L_5 - .L_4)
	.align		4
.L_4:
        /*001c*/ 	.word	index@(_Z11sgemm_naiveiiifPKfS0_fPf)
        /*0020*/ 	.word	0x00000000
.L_5:


//--------------------- .nv.compat                --------------------------
	.section	.nv.compat,"",@"SHT_CUDA_COMPAT_INFO"
	.align	4
        /*0000*/ 	.byte	0x02, 0x09, 0x00, 0x00, 0x02, 0x02, 0x01, 0x00, 0x02, 0x05, 0x05, 0x00, 0x03, 0x07, 0x01, 0x01
        /*0010*/ 	.byte	0x02, 0x03, 0x00, 0x00, 0x02, 0x06, 0x01, 0x00, 0x04, 0x0b, 0x08, 0x00, 0x09, 0x00, 0x00, 0x00
        /*0020*/ 	.byte	0x00, 0x00, 0x00, 0x00


//--------------------- .nv.info._Z11sgemm_naiveiiifPKfS0_fPf --------------------------
	.section	.nv.info._Z11sgemm_naiveiiifPKfS0_fPf,"",@"SHT_CUDA_INFO"
	.sectionflags	@""
	.align	4


	//----- nvinfo : EIATTR_CUDA_API_VERSION
	.align		4
        /*0000*/ 	.byte	0x04, 0x37
        /*0002*/ 	.short	(.L_7 - .L_6)
.L_6:
        /*0004*/ 	.word	0x00000082


	//----- nvinfo : EIATTR_KPARAM_INFO
	.align		4
.L_7:
        /*0008*/ 	.byte	0x04, 0x17
        /*000a*/ 	.short	(.L_9 - .L_8)
.L_8:
        /*000c*/ 	.word	0x00000000
        /*0010*/ 	.short	0x0007
        /*0012*/ 	.short	0x0028
        /*0014*/ 	.byte	0x00, 0xf5, 0x21, 0x00


	//----- nvinfo : EIATTR_KPARAM_INFO
	.align		4
.L_9:
        /*0018*/ 	.byte	0x04, 0x17
        /*001a*/ 	.short	(.L_11 - .L_10)
.L_10:
        /*001c*/ 	.word	0x00000000
        /*0020*/ 	.short	0x0006
        /*0022*/ 	.short	0x0020
        /*0024*/ 	.byte	0x00, 0xf0, 0x11, 0x00


	//----- nvinfo : EIATTR_KPARAM_INFO
	.align		4
.L_11:
        /*0028*/ 	.byte	0x04, 0x17
        /*002a*/ 	.short	(.L_13 - .L_12)
.L_12:
        /*002c*/ 	.word	0x00000000
        /*0030*/ 	.short	0x0005
        /*0032*/ 	.short	0x0018
        /*0034*/ 	.byte	0x00, 0xf5, 0x21, 0x00


	//----- nvinfo : EIATTR_KPARAM_INFO
	.align		4
.L_13:
        /*0038*/ 	.byte	0x04, 0x17
        /*003a*/ 	.short	(.L_15 - .L_14)
.L_14:
        /*003c*/ 	.word	0x00000000
        /*0040*/ 	.short	0x0004
        /*0042*/ 	.short	0x0010
        /*0044*/ 	.byte	0x00, 0xf5, 0x21, 0x00


	//----- nvinfo : EIATTR_KPARAM_INFO
	.align		4
.L_15:
        /*0048*/ 	.byte	0x04, 0x17
        /*004a*/ 	.short	(.L_17 - .L_16)
.L_16:
        /*004c*/ 	.word	0x00000000
        /*0050*/ 	.short	0x0003
        /*0052*/ 	.short	0x000c
        /*0054*/ 	.byte	0x00, 0xf0, 0x11, 0x00


	//----- nvinfo : EIATTR_KPARAM_INFO
	.align		4
.L_17:
        /*0058*/ 	.byte	0x04, 0x17
        /*005a*/ 	.short	(.L_19 - .L_18)
.L_18:
        /*005c*/ 	.word	0x00000000
        /*0060*/ 	.short	0x0002
        /*0062*/ 	.short	0x0008
        /*0064*/ 	.byte	0x00, 0xf0, 0x11, 0x00


	//----- nvinfo : EIATTR_KPARAM_INFO
	.align		4
.L_19:
        /*0068*/ 	.byte	0x04, 0x17
        /*006a*/ 	.short	(.L_21 - .L_20)
.L_20:
        /*006c*/ 	.word	0x00000000
        /*0070*/ 	.short	0x0001
        /*0072*/ 	.short	0x0004
        /*0074*/ 	.byte	0x00, 0xf0, 0x11, 0x00


	//----- nvinfo : EIATTR_KPARAM_INFO
	.align		4
.L_21:
        /*0078*/ 	.byte	0x04, 0x17
        /*007a*/ 	.short	(.L_23 - .L_22)
.L_22:
        /*007c*/ 	.word	0x00000000
        /*0080*/ 	.short	0x0000
        /*0082*/ 	.short	0x0000
        /*0084*/ 	.byte	0x00, 0xf0, 0x11, 0x00


	//----- nvinfo : EIATTR_SPARSE_MMA_MASK
	.align		4
.L_23:
        /*0088*/ 	.byte	0x03, 0x50
        /*008a*/ 	.short	0x0000


	//----- nvinfo : EIATTR_MAXREG_COUNT
	.align		4
        /*008c*/ 	.byte	0x03, 0x1b
        /*008e*/ 	.short	0x00ff


	//----- nvinfo : EIATTR_MERCURY_ISA_VERSION
	.align		4
        /*0090*/ 	.byte	0x03, 0x5f
        /*0092*/ 	.short	0x0101


	//----- nvinfo : EIATTR_VRC_CTA_INIT_COUNT
	.align		4
        /*0094*/ 	.byte	0x02, 0x4a
	.zero		1
	.zero		1


	//----- nvinfo : EIATTR_EXIT_INSTR_OFFSETS
	.align		4
        /*0098*/ 	.byte	0x04, 0x1c
        /*009a*/ 	.short	(.L_25 - .L_24)


	//   ....[0]....
.L_24:
        /*009c*/ 	.word	0x000000d0


	//   ....[1]....
        /*00a0*/ 	.word	0x00000ad0


	//----- nvinfo : EIATTR_CBANK_PARAM_SIZE
	.align		4
.L_25:
        /*00a4*/ 	.byte	0x03, 0x19
        /*00a6*/ 	.short	0x0030


	//----- nvinfo : EIATTR_PARAM_CBANK
	.align		4
        /*00a8*/ 	.byte	0x04, 0x0a
        /*00aa*/ 	.short	(.L_27 - .L_26)
	.align		4
.L_26:
        /*00ac*/ 	.word	index@(.nv.constant0._Z11sgemm_naiveiiifPKfS0_fPf)
        /*00b0*/ 	.short	0x0380
        /*00b2*/ 	.short	0x0030


	//----- nvinfo : EIATTR_SW_WAR
	.align		4
.L_27:
        /*00b4*/ 	.byte	0x04, 0x36
        /*00b6*/ 	.short	(.L_29 - .L_28)
.L_28:
        /*00b8*/ 	.word	0x00000008
.L_29:


//--------------------- .nv.callgraph             --------------------------
	.section	.nv.callgraph,"",@"SHT_CUDA_CALLGRAPH"
	.align	4
	.sectionentsize	8
	.align		4
        /*0000*/ 	.word	0x00000000
	.align		4
        /*0004*/ 	.word	0xffffffff
	.align		4
        /*0008*/ 	.word	0x00000000
	.align		4
        /*000c*/ 	.word	0xfffffffe
	.align		4
        /*0010*/ 	.word	0x00000000
	.align		4
        /*0014*/ 	.word	0xfffffffd
	.align		4
        /*0018*/ 	.word	0x00000000
	.align		4
        /*001c*/ 	.word	0xfffffffc


//--------------------- .text._Z11sgemm_naiveiiifPKfS0_fPf --------------------------
	.section	.text._Z11sgemm_naiveiiifPKfS0_fPf,"ax",@progbits
	.align	128
        .global         _Z11sgemm_naiveiiifPKfS0_fPf
        .type           _Z11sgemm_naiveiiifPKfS0_fPf,@function
        .size           _Z11sgemm_naiveiiifPKfS0_fPf,(.L_x_5 - _Z11sgemm_naiveiiifPKfS0_fPf)
        .other          _Z11sgemm_naiveiiifPKfS0_fPf,@"STO_CUDA_ENTRY STV_DEFAULT"
_Z11sgemm_naiveiiifPKfS0_fPf:
.text._Z11sgemm_naiveiiifPKfS0_fPf:
[----:B------:R-:W-:Y:S01]  /*0000*/  LDC R1, c[0x0][0x37c] ;  /* 0x0000df00ff017b82 */ /* 0x000fe20000000800 */
[----:B------:R-:W0:Y:S07]  /*0010*/  S2R R8, SR_TID.Y ;  /* 0x0000000000087919 */ /* 0x000e2e0000002200 */
[----:B------:R-:W1:Y:S01]  /*0020*/  S2UR UR4, SR_CTAID.Y ;  /* 0x00000000000479c3 */ /* 0x000e620000002600 */
[----:B------:R-:W1:Y:S01]  /*0030*/  LDCU UR5, c[0x0][0x364] ;  /* 0x00006c80ff0577ac */ /* 0x000e620008000800 */
[----:B------:R-:W2:Y:S06]  /*0040*/  S2R R2, SR_TID.X ;  /* 0x0000000000027919 */ /* 0x000eac0000002100 */
[----:B------:R-:W2:Y:S08]  /*0050*/  S2UR UR6, SR_CTAID.X ;  /* 0x00000000000679c3 */ /* 0x000eb00000002500 */
[----:B------:R-:W2:Y:S08]  /*0060*/  LDC R3, c[0x0][0x360] ;  /* 0x0000d800ff037b82 */ /* 0x000eb00000000800 */
[----:B------:R-:W3:Y:S01]  /*0070*/  LDC.64 R4, c[0x0][0x380] ;  /* 0x0000e000ff047b82 */ /* 0x000ee20000000a00 */
[----:B-1----:R-:W-:-:S06]  /*0080*/  UIMAD UR4, UR4, UR5, URZ ;  /* 0x00000005040472a4 */ /* 0x002fcc000f8e02ff */
[----:B0-----:R-:W-:Y:S01]  /*0090*/  IADD3 R0, PT, PT, R8, UR4, RZ ;  /* 0x0000000408007c10 */ /* 0x001fe2000fffe0ff */
[----:B--2---:R-:W-:-:S03]  /*00a0*/  IMAD R3, R3, UR6, R2 ;  /* 0x0000000603037c24 */ /* 0x004fc6000f8e0202 */
[----:B---3--:R-:W-:-:S04]  /*00b0*/  ISETP.GE.U32.AND P0, PT, R0, R5, PT ;  /* 0x000000050000720c */ /* 0x008fc80003f06070 */
[----:B------:R-:W-:-:S13]  /*00c0*/  ISETP.GE.U32.OR P0, PT, R3, R4, P0 ;  /* 0x000000040300720c */ /* 0x000fda0000706470 */
[----:B------:R-:W-:Y:S05]  /*00d0*/  @P0 EXIT ;  /* 0x000000000000094d */ /* 0x000fea0003800000 */
[----:B------:R-:W0:Y:S01]  /*00e0*/  LDC R2, c[0x0][0x388] ;  /* 0x0000e200ff027b82 */ /* 0x000e220000000800 */
[----:B------:R-:W1:Y:S01]  /*00f0*/  LDCU.64 UR6, c[0x0][0x358] ;  /* 0x00006b00ff0677ac */ /* 0x000e620008000a00 */
[----:B------:R-:W-:Y:S01]  /*0100*/  HFMA2 R25, -RZ, RZ, 0, 0 ;  /* 0x00000000ff197431 */ /* 0x000fe200000001ff */
[----:B0-----:R-:W-:-:S13]  /*0110*/  ISETP.GE.AND P0, PT, R2, 0x1, PT ;  /* 0x000000010200780c */ /* 0x001fda0003f06270 */
[----:B-1----:R-:W-:Y:S05]  /*0120*/  @!P0 BRA `(.L_x_0) ;  /* 0x0000000800448947 */ /* 0x002fea0003800000 */
[C---:B------:R-:W-:Y:S02]  /*0130*/  ISETP.GE.U32.AND P1, PT, R2.reuse, 0x8, PT ;  /* 0x000000080200780c */ /* 0x040fe40003f26070 */
[----:B------:R-:W-:Y:S02]  /*0140*/  LOP3.LUT R6, R2, 0x7, RZ, 0xc0, !PT ;  /* 0x0000000702067812 */ /* 0x000fe400078ec0ff */
[----:B------:R-:W-:Y:S02]  /*0150*/  MOV R25, RZ ;  /* 0x000000ff00197202 */ /* 0x000fe40000000f00 */
[----:B------:R-:W-:Y:S02]  /*0160*/  ISETP.NE.AND P0, PT, R6, RZ, PT ;  /* 0x000000ff0600720c */ /* 0x000fe40003f05270 */
[----:B------:R-:W-:-:S05]  /*0170*/  MOV R7, RZ ;  /* 0x000000ff00077202 */ /* 0x000fca0000000f00 */
[----:B------:R-:W-:Y:S06]  /*0180*/  @!P1 BRA `(.L_x_1) ;  /* 0x0000000400249947 */ /* 0x000fec0003800000 */
[----:B------:R-:W-:Y:S01]  /*0190*/  LOP3.LUT R7, R2, 0x7ffffff8, RZ, 0xc0, !PT ;  /* 0x7ffffff802077812 */ /* 0x000fe200078ec0ff */
[C---:B------:R-:W-:Y:S01]  /*01a0*/  IMAD R10, R5.reuse, 0x3, R0 ;  /* 0x00000003050a7824 */ /* 0x040fe200078e0200 */
[C---:B------:R-:W-:Y:S01]  /*01b0*/  IADD3 R4, PT, PT, R5.reuse, UR4, R8 ;  /* 0x0000000405047c10 */ /* 0x040fe2000fffe008 */
[C-C-:B------:R-:W-:Y:S01]  /*01c0*/  IMAD R14, R5.reuse, 0x5, R0.reuse ;  /* 0x00000005050e7824 */ /* 0x140fe200078e0200 */
[CC--:B------:R-:W-:Y:S01]  /*01d0*/  LEA R8, R5.reuse, R0.reuse, 0x1 ;  /* 0x0000000005087211 */ /* 0x0c0fe200078e08ff */
[C-C-:B------:R-:W-:Y:S01]  /*01e0*/  IMAD R9, R5.reuse, 0x6, R0.reuse ;  /* 0x0000000605097824 */ /* 0x140fe200078e0200 */
[C---:B------:R-:W-:Y:S01]  /*01f0*/  LEA R12, R5.reuse, R0, 0x2 ;  /* 0x00000000050c7211 */ /* 0x040fe200078e10ff */
[----:B------:R-:W-:Y:S01]  /*0200*/  IMAD R11, R5, 0x7, R0 ;  /* 0x00000007050b7824 */ /* 0x000fe200078e0200 */
[----:B------:R-:W-:Y:S01]  /*0210*/  MOV R25, RZ ;  /* 0x000000ff00197202 */ /* 0x000fe20000000f00 */
[----:B------:R-:W-:Y:S01]  /*0220*/  IMAD R15, R3, R2, 0x3 ;  /* 0x00000003030f7424 */ /* 0x000fe200078e0202 */
[----:B------:R-:W-:-:S02]  /*0230*/  MOV R13, R0 ;  /* 0x00000000000d7202 */ /* 0x000fc40000000f00 */
[----:B------:R-:W-:-:S07]  /*0240*/  IADD3 R24, PT, PT, -R7, RZ, RZ ;  /* 0x000000ff07187210 */ /* 0x000fce0007ffe1ff */
.L_x_2:
[----:B------:R-:W0:Y:S01]  /*0250*/  LDC.64 R20, c[0x0][0x390] ;  /* 0x0000e400ff147b82 */ /* 0x000e220000000a00 */
[----:B------:R-:W-:-:S07]  /*0260*/  IADD3 R23, PT, PT, R15, -0x3, RZ ;  /* 0xfffffffd0f177810 */ /* 0x000fce0007ffe0ff */
[----:B------:R-:W1:Y:S01]  /*0270*/  LDC.64 R16, c[0x0][0x398] ;  /* 0x0000e600ff107b82 */ /* 0x000e620000000a00 */
[----:B0-----:R-:W-:-:S06]  /*0280*/  IMAD.WIDE.U32 R22, R23, 0x4, R20 ;  /* 0x0000000417167825 */ /* 0x001fcc00078e0014 */
[----:B------:R-:W2:Y:S01]  /*0290*/  LDG.E R22, desc[UR6][R22.64] ;  /* 0x0000000616167981 */ /* 0x000ea2000c1e1900 */
[----:B-1----:R-:W-:-:S06]  /*02a0*/  IMAD.WIDE.U32 R18, R13, 0x4, R16 ;  /* 0x000000040d127825 */ /* 0x002fcc00078e0010 */
[----:B------:R-:W2:Y:S01]  /*02b0*/  LDG.E R18, desc[UR6][R18.64] ;  /* 0x0000000612127981 */ /* 0x000ea2000c1e1900 */
[----:B------:R-:W-:Y:S01]  /*02c0*/  IADD3 R27, PT, PT, R15, -0x2, RZ ;  /* 0xfffffffe0f1b7810 */ /* 0x000fe20007ffe0ff */
[----:B------:R-:W-:-:S06]  /*02d0*/  IMAD.WIDE.U32 R28, R4, 0x4, R16 ;  /* 0x00000004041c7825 */ /* 0x000fcc00078e0010 */
[----:B------:R-:W3:Y:S01]  /*02e0*/  LDG.E R28, desc[UR6][R28.64] ;  /* 0x000000061c1c7981 */ /* 0x000ee2000c1e1900 */
[----:B--2---:R-:W-:Y:S01]  /*02f0*/  FFMA R25, R22, R18, R25 ;  /* 0x0000001216197223 */ /* 0x004fe20000000019 */
[----:B------:R-:W-:Y:S01]  /*0300*/  IMAD.WIDE.U32 R22, R27, 0x4, R20 ;  /* 0x000000041b167825 */ /* 0x000fe200078e0014 */
[----:B------:R-:W-:-:S05]  /*0310*/  IADD3 R27, PT, PT, R15, -0x1, RZ ;  /* 0xffffffff0f1b7810 */ /* 0x000fca0007ffe0ff */
[----:B------:R-:W-:Y:S01]  /*0320*/  IMAD.WIDE.U32 R26, R27, 0x4, R20 ;  /* 0x000000041b1a7825 */ /* 0x000fe200078e0014 */
[----:B------:R-:W3:Y:S04]  /*0330*/  LDG.E R22, desc[UR6][R22.64] ;  /* 0x0000000616167981 */ /* 0x000ee8000c1e1900 */
[----:B------:R0:W2:Y:S02]  /*0340*/  LDG.E R18, desc[UR6][R26.64] ;  /* 0x000000061a127981 */ /* 0x0000a4000c1e1900 */
[----:B0-----:R-:W-:-:S05]  /*0350*/  IMAD.WIDE.U32 R26, R8, 0x4, R16 ;  /* 0x00000004081a7825 */ /* 0x001fca00078e0010 */
[----:B------:R-:W2:Y:S01]  /*0360*/  LDG.E R19, desc[UR6][R26.64] ;  /* 0x000000061a137981 */ /* 0x000ea2000c1e1900 */
[----:B------:R-:W-:Y:S01]  /*0370*/  IADD3 R23, PT, PT, R15, 0x1, RZ ;  /* 0x000000010f177810 */ /* 0x000fe20007ffe0ff */
[----:B---3--:R-:W-:-:S04]  /*0380*/  FFMA R25, R22, R28, R25 ;  /* 0x0000001c16197223 */ /* 0x008fc80000000019 */
[----:B--2---:R-:W-:Y:S01]  /*0390*/  FFMA R25, R18, R19, R25 ;  /* 0x0000001312197223 */ /* 0x004fe20000000019 */
[----:B------:R-:W-:-:S05]  /*03a0*/  IMAD.WIDE.U32 R18, R15, 0x4, R20 ;  /* 0x000000040f127825 */ /* 0x000fca00078e0014 */
[----:B------:R0:W2:Y:S02]  /*03b0*/  LDG.E R28, desc[UR6][R18.64] ;  /* 0x00000006121c7981 */ /* 0x0000a4000c1e1900 */
[----:B0-----:R-:W-:-:S04]  /*03c0*/  IMAD.WIDE.U32 R18, R23, 0x4, R20 ;  /* 0x0000000417127825 */ /* 0x001fc800078e0014 */
[--C-:B------:R-:W-:Y:S02]  /*03d0*/  IMAD.WIDE.U32 R22, R10, 0x4, R16.reuse ;  /* 0x000000040a167825 */ /* 0x100fe400078e0010 */
[----:B------:R-:W3:Y:S04]  /*03e0*/  LDG.E R18, desc[UR6][R18.64] ;  /* 0x0000000612127981 */ /* 0x000ee8000c1e1900 */
[----:B------:R0:W2:Y:S02]  /*03f0*/  LDG.E R29, desc[UR6][R22.64] ;  /* 0x00000006161d7981 */ /* 0x0000a4000c1e1900 */
[----:B0-----:R-:W-:-:S05]  /*0400*/  IMAD.WIDE.U32 R22, R12, 0x4, R16 ;  /* 0x000000040c167825 */ /* 0x001fca00078e0010 */
[----:B------:R0:W3:Y:S01]  /*0410*/  LDG.E R26, desc[UR6][R22.64] ;  /* 0x00000006161a7981 */ /* 0x0000e2000c1e1900 */
[C---:B------:R-:W-:Y:S02]  /*0420*/  IADD3 R27, PT, PT, R15.reuse, 0x3, RZ ;  /* 0x000000030f1b7810 */ /* 0x040fe40007ffe0ff */
[C---:B0-----:R-:W-:Y:S01]  /*0430*/  IADD3 R23, PT, PT, R15.reuse, 0x4, RZ ;  /* 0x000000040f177810 */ /* 0x041fe20007ffe0ff */
[----:B--2---:R-:W-:Y:S01]  /*0440*/  FFMA R25, R28, R29, R25 ;  /* 0x0000001d1c197223 */ /* 0x004fe20000000019 */
[----:B------:R-:W-:-:S05]  /*0450*/  IADD3 R29, PT, PT, R15, 0x2, RZ ;  /* 0x000000020f1d7810 */ /* 0x000fca0007ffe0ff */
[----:B------:R-:W-:-:S06]  /*0460*/  IMAD.WIDE.U32 R28, R29, 0x4, R20 ;  /* 0x000000041d1c7825 */ /* 0x000fcc00078e0014 */
[----:B------:R-:W2:Y:S01]  /*0470*/  LDG.E R28, desc[UR6][R28.64] ;  /* 0x000000061c1c7981 */ /* 0x000ea2000c1e1900 */
[----:B---3--:R-:W-:Y:S01]  /*0480*/  FFMA R25, R18, R26, R25 ;  /* 0x0000001a12197223 */ /* 0x008fe20000000019 */
[----:B------:R-:W-:-:S04]  /*0490*/  IMAD.WIDE.U32 R18, R14, 0x4, R16 ;  /* 0x000000040e127825 */ /* 0x000fc800078e0010 */
[--C-:B------:R-:W-:Y:S02]  /*04a0*/  IMAD.WIDE.U32 R26, R27, 0x4, R20.reuse ;  /* 0x000000041b1a7825 */ /* 0x100fe400078e0014 */
[----:B------:R-:W2:Y:S02]  /*04b0*/  LDG.E R18, desc[UR6][R18.64] ;  /* 0x0000000612127981 */ /* 0x000ea4000c1e1900 */
[----:B------:R-:W-:Y:S02]  /*04c0*/  IMAD.WIDE.U32 R20, R23, 0x4, R20 ;  /* 0x0000000417147825 */ /* 0x000fe400078e0014 */
[----:B------:R-:W3:Y:S02]  /*04d0*/  LDG.E R26, desc[UR6][R26.64] ;  /* 0x000000061a1a7981 */ /* 0x000ee4000c1e1900 */
[--C-:B------:R-:W-:Y:S02]  /*04e0*/  IMAD.WIDE.U32 R22, R9, 0x4, R16.reuse ;  /* 0x0000000409167825 */ /* 0x100fe400078e0010 */
[----:B------:R-:W4:Y:S02]  /*04f0*/  LDG.E R20, desc[UR6][R20.64] ;  /* 0x0000000614147981 */ /* 0x000f24000c1e1900 */
[----:B------:R-:W-:-:S02]  /*0500*/  IMAD.WIDE.U32 R16, R11, 0x4, R16 ;  /* 0x000000040b107825 */ /* 0x000fc400078e0010 */
[----:B------:R-:W3:Y:S04]  /*0510*/  LDG.E R23, desc[UR6][R22.64] ;  /* 0x0000000616177981 */ /* 0x000ee8000c1e1900 */
[----:B------:R-:W4:Y:S01]  /*0520*/  LDG.E R16, desc[UR6][R16.64] ;  /* 0x0000000610107981 */ /* 0x000f22000c1e1900 */
[----:B------:R-:W-:-:S04]  /*0530*/  IADD3 R24, PT, PT, R24, 0x8, RZ ;  /* 0x0000000818187810 */ /* 0x000fc80007ffe0ff */
[----:B------:R-:W-:Y:S02]  /*0540*/  ISETP.NE.AND P1, PT, R24, RZ, PT ;  /* 0x000000ff1800720c */ /* 0x000fe40003f25270 */
[----:B------:R-:W-:Y:S02]  /*0550*/  IADD3 R15, PT, PT, R15, 0x8, RZ ;  /* 0x000000080f0f7810 */ /* 0x000fe40007ffe0ff */
[C---:B------:R-:W-:Y:S02]  /*0560*/  LEA R4, R5.reuse, R4, 0x3 ;  /* 0x0000000405047211 */ /* 0x040fe400078e18ff */
[C---:B------:R-:W-:Y:S02]  /*0570*/  LEA R8, R5.reuse, R8, 0x3 ;  /* 0x0000000805087211 */ /* 0x040fe400078e18ff */
[C---:B------:R-:W-:Y:S02]  /*0580*/  LEA R10, R5.reuse, R10, 0x3 ;  /* 0x0000000a050a7211 */ /* 0x040fe400078e18ff */
[----:B------:R-:W-:-:S02]  /*0590*/  LEA R12, R5, R12, 0x3 ;  /* 0x0000000c050c7211 */ /* 0x000fc400078e18ff */
[C---:B------:R-:W-:Y:S02]  /*05a0*/  LEA R14, R5.reuse, R14, 0x3 ;  /* 0x0000000e050e7211 */ /* 0x040fe400078e18ff */
[C---:B------:R-:W-:Y:S02]  /*05b0*/  LEA R9, R5.reuse, R9, 0x3 ;  /* 0x0000000905097211 */ /* 0x040fe400078e18ff */
[C---:B------:R-:W-:Y:S02]  /*05c0*/  LEA R11, R5.reuse, R11, 0x3 ;  /* 0x0000000b050b7211 */ /* 0x040fe400078e18ff */
[----:B------:R-:W-:Y:S01]  /*05d0*/  LEA R13, R5, R13, 0x3 ;  /* 0x0000000d050d7211 */ /* 0x000fe200078e18ff */
[----:B--2---:R-:W-:-:S04]  /*05e0*/  FFMA R25, R28, R18, R25 ;  /* 0x000000121c197223 */ /* 0x004fc80000000019 */
[----:B---3--:R-:W-:-:S04]  /*05f0*/  FFMA R25, R26, R23, R25 ;  /* 0x000000171a197223 */ /* 0x008fc80000000019 */
[----:B----4-:R-:W-:Y:S01]  /*0600*/  FFMA R25, R20, R16, R25 ;  /* 0x0000001014197223 */ /* 0x010fe20000000019 */
[----:B------:R-:W-:Y:S06]  /*0610*/  @P1 BRA `(.L_x_2) ;  /* 0xfffffffc000c1947 */ /* 0x000fec000383ffff */
.L_x_1:
[----:B------:R-:W-:Y:S05]  /*0620*/  @!P0 BRA `(.L_x_0) ;  /* 0x0000000400048947 */ /* 0x000fea0003800000 */
[----:B------:R-:W-:Y:S02]  /*0630*/  ISETP.GE.U32.AND P0, PT, R6, 0x4, PT ;  /* 0x000000040600780c */ /* 0x000fe40003f06070 */
[----:B------:R-:W-:-:S04]  /*0640*/  LOP3.LUT R24, R2, 0x3, RZ, 0xc0, !PT ;  /* 0x0000000302187812 */ /* 0x000fc800078ec0ff */
[----:B------:R-:W-:-:S07]  /*0650*/  ISETP.NE.AND P1, PT, R24, RZ, PT ;  /* 0x000000ff1800720c */ /* 0x000fce0003f25270 */
[----:B------:R-:W-:Y:S06]  /*0660*/  @!P0 BRA `(.L_x_3) ;  /* 0x00000000007c8947 */ /* 0x000fec0003800000 */
[----:B------:R-:W0:Y:S01]  /*0670*/  LDC.64 R8, c[0x0][0x398] ;  /* 0x0000e600ff087b82 */ /* 0x000e220000000a00 */
[----:B------:R-:W-:Y:S02]  /*0680*/  IMAD R13, R3, R2, R7 ;  /* 0x00000002030d7224 */ /* 0x000fe400078e0207 */
[----:B------:R-:W-:-:S03]  /*0690*/  IMAD R6, R7, R5, R0 ;  /* 0x0000000507067224 */ /* 0x000fc600078e0200 */
[C---:B------:R-:W-:Y:S02]  /*06a0*/  IADD3 R21, PT, PT, R13.reuse, 0x1, RZ ;  /* 0x000000010d157810 */ /* 0x040fe40007ffe0ff */
[----:B------:R-:W1:Y:S01]  /*06b0*/  LDC.64 R10, c[0x0][0x390] ;  /* 0x0000e400ff0a7b82 */ /* 0x000e620000000a00 */
[C---:B------:R-:W-:Y:S02]  /*06c0*/  IADD3 R15, PT, PT, R13.reuse, 0x2, RZ ;  /* 0x000000020d0f7810 */ /* 0x040fe40007ffe0ff */
[----:B------:R-:W-:Y:S01]  /*06d0*/  IADD3 R27, PT, PT, R13, 0x3, RZ ;  /* 0x000000030d1b7810 */ /* 0x000fe20007ffe0ff */
[C---:B0-----:R-:W-:Y:S01]  /*06e0*/  IMAD.WIDE.U32 R18, R6.reuse, 0x4, R8 ;  /* 0x0000000406127825 */ /* 0x041fe200078e0008 */
[----:B------:R-:W-:-:S04]  /*06f0*/  IADD3 R6, PT, PT, R6, R5, RZ ;  /* 0x0000000506067210 */ /* 0x000fc80007ffe0ff */
[CC--:B------:R-:W-:Y:S01]  /*0700*/  IADD3 R14, PT, PT, R6.reuse, R5.reuse, RZ ;  /* 0x00000005060e7210 */ /* 0x0c0fe20007ffe0ff */
[--C-:B-1----:R-:W-:Y:S01]  /*0710*/  IMAD.WIDE.U32 R22, R13, 0x4, R10.reuse ;  /* 0x000000040d167825 */ /* 0x102fe200078e000a */
[----:B------:R-:W2:Y:S03]  /*0720*/  LDG.E R18, desc[UR6][R18.64] ;  /* 0x0000000612127981 */ /* 0x000ea6000c1e1900 */
[----:B------:R-:W-:Y:S01]  /*0730*/  IMAD.WIDE.U32 R20, R21, 0x4, R10 ;  /* 0x0000000415147825 */ /* 0x000fe200078e000a */
[----:B------:R-:W2:Y:S03]  /*0740*/  LDG.E R4, desc[UR6][R22.64] ;  /* 0x0000000616047981 */ /* 0x000ea6000c1e1900 */
[----:B------:R-:W-:Y:S01]  /*0750*/  IMAD.WIDE.U32 R16, R6, 0x4, R8 ;  /* 0x0000000406107825 */ /* 0x000fe200078e0008 */
[----:B------:R-:W-:Y:S01]  /*0760*/  IADD3 R29, PT, PT, R14, R5, RZ ;  /* 0x000000050e1d7210 */ /* 0x000fe20007ffe0ff */
[----:B------:R-:W3:Y:S02]  /*0770*/  LDG.E R20, desc[UR6][R20.64] ;  /* 0x0000000614147981 */ /* 0x000ee4000c1e1900 */
[----:B------:R-:W-:-:S02]  /*0780*/  IMAD.WIDE.U32 R12, R15, 0x4, R10 ;  /* 0x000000040f0c7825 */ /* 0x000fc400078e000a */
[----:B------:R-:W3:Y:S02]  /*0790*/  LDG.E R17, desc[UR6][R16.64] ;  /* 0x0000000610117981 */ /* 0x000ee4000c1e1900 */
[----:B------:R-:W-:Y:S02]  /*07a0*/  IMAD.WIDE.U32 R14, R14, 0x4, R8 ;  /* 0x000000040e0e7825 */ /* 0x000fe400078e0008 */
[----:B------:R-:W4:Y:S02]  /*07b0*/  LDG.E R13, desc[UR6][R12.64] ;  /* 0x000000060c0d7981 */ /* 0x000f24000c1e1900 */
[----:B------:R-:W-:Y:S02]  /*07c0*/  IMAD.WIDE.U32 R10, R27, 0x4, R10 ;  /* 0x000000041b0a7825 */ /* 0x000fe400078e000a */
[----:B------:R-:W4:Y:S02]  /*07d0*/  LDG.E R14, desc[UR6][R14.64] ;  /* 0x000000060e0e7981 */ /* 0x000f24000c1e1900 */
[----:B------:R-:W-:-:S02]  /*07e0*/  IMAD.WIDE.U32 R8, R29, 0x4, R8 ;  /* 0x000000041d087825 */ /* 0x000fc400078e0008 */
[----:B------:R-:W5:Y:S04]  /*07f0*/  LDG.E R11, desc[UR6][R10.64] ;  /* 0x000000060a0b7981 */ /* 0x000f68000c1e1900 */
[----:B------:R-:W5:Y:S01]  /*0800*/  LDG.E R8, desc[UR6][R8.64] ;  /* 0x0000000608087981 */ /* 0x000f62000c1e1900 */
[----:B------:R-:W-:Y:S01]  /*0810*/  IADD3 R7, PT, PT, R7, 0x4, RZ ;  /* 0x0000000407077810 */ /* 0x000fe20007ffe0ff */
[----:B--2---:R-:W-:-:S04]  /*0820*/  FFMA R25, R4, R18, R25 ;  /* 0x0000001204197223 */ /* 0x004fc80000000019 */
[----:B---3--:R-:W-:-:S04]  /*0830*/  FFMA R20, R20, R17, R25 ;  /* 0x0000001114147223 */ /* 0x008fc80000000019 */
[----:B----4-:R-:W-:-:S04]  /*0840*/  FFMA R20, R13, R14, R20 ;  /* 0x0000000e0d147223 */ /* 0x010fc80000000014 */
[----:B-----5:R-:W-:-:S07]  /*0850*/  FFMA R25, R11, R8, R20 ;  /* 0x000000080b197223 */ /* 0x020fce0000000014 */
.L_x_3:
[----:B------:R-:W-:Y:S05]  /*0860*/  @!P1 BRA `(.L_x_0) ;  /* 0x0000000000749947 */ /* 0x000fea0003800000 */
[----:B------:R-:W0:Y:S01]  /*0870*/  LDC.64 R16, c[0x0][0x390] ;  /* 0x0000e400ff107b82 */ /* 0x000e220000000a00 */
[----:B------:R-:W-:Y:S02]  /*0880*/  ISETP.NE.AND P0, PT, R24, 0x1, PT ;  /* 0x000000011800780c */ /* 0x000fe40003f05270 */
[----:B------:R-:W-:-:S04]  /*0890*/  LOP3.LUT R4, R2, 0x1, RZ, 0xc0, !PT ;  /* 0x0000000102047812 */ /* 0x000fc800078ec0ff */
[----:B------:R-:W-:Y:S01]  /*08a0*/  ISETP.NE.U32.AND P1, PT, R4, 0x1, PT ;  /* 0x000000010400780c */ /* 0x000fe20003f25070 */
[----:B------:R-:W1:Y:S06]  /*08b0*/  LDC.64 R8, c[0x0][0x398] ;  /* 0x0000e600ff087b82 */ /* 0x000e6c0000000a00 */
[----:B------:R-:W-:Y:S02]  /*08c0*/  @P0 IMAD R15, R3, R2, R7 ;  /* 0x00000002030f0224 */ /* 0x000fe400078e0207 */
[----:B------:R-:W2:Y:S01]  /*08d0*/  LDC.64 R10, c[0x0][0x390] ;  /* 0x0000e400ff0a7b82 */ /* 0x000ea20000000a00 */
[C---:B------:R-:W-:Y:S01]  /*08e0*/  @P0 IMAD R14, R7.reuse, R5, R0 ;  /* 0x00000005070e0224 */ /* 0x040fe200078e0200 */
[----:B------:R-:W-:-:S02]  /*08f0*/  @P0 IADD3 R7, PT, PT, R7, 0x2, RZ ;  /* 0x0000000207070810 */ /* 0x000fc40007ffe0ff */
[C---:B------:R-:W-:Y:S02]  /*0900*/  @P0 IADD3 R21, PT, PT, R15.reuse, 0x1, RZ ;  /* 0x000000010f150810 */ /* 0x040fe40007ffe0ff */
[----:B------:R-:W-:Y:S02]  /*0910*/  @P0 IADD3 R23, PT, PT, R14, R5, RZ ;  /* 0x000000050e170210 */ /* 0x000fe40007ffe0ff */
[----:B------:R-:W3:Y:S01]  /*0920*/  LDC.64 R12, c[0x0][0x398] ;  /* 0x0000e600ff0c7b82 */ /* 0x000ee20000000a00 */
[----:B0-----:R-:W-:-:S04]  /*0930*/  @P0 IMAD.WIDE.U32 R18, R15, 0x4, R16 ;  /* 0x000000040f120825 */ /* 0x001fc800078e0010 */
[----:B------:R-:W-:Y:S01]  /*0940*/  @P0 IMAD.WIDE.U32 R16, R21, 0x4, R16 ;  /* 0x0000000415100825 */ /* 0x000fe200078e0010 */
[----:B------:R-:W4:Y:S03]  /*0950*/  @P0 LDG.E R4, desc[UR6][R18.64] ;  /* 0x0000000612040981 */ /* 0x000f26000c1e1900 */
[----:B-1----:R-:W-:Y:S02]  /*0960*/  @P0 IMAD.WIDE.U32 R14, R14, 0x4, R8 ;  /* 0x000000040e0e0825 */ /* 0x002fe400078e0008 */
[----:B------:R-:W5:Y:S02]  /*0970*/  @P0 LDG.E R17, desc[UR6][R16.64] ;  /* 0x0000000610110981 */ /* 0x000f64000c1e1900 */
[----:B------:R-:W-:Y:S02]  /*0980*/  @!P1 IMAD R21, R3, R2, R7 ;  /* 0x0000000203159224 */ /* 0x000fe400078e0207 */
[----:B------:R-:W-:Y:S01]  /*0990*/  @P0 IMAD.WIDE.U32 R8, R23, 0x4, R8 ;  /* 0x0000000417080825 */ /* 0x000fe200078e0008 */
[----:B------:R-:W4:Y:S03]  /*09a0*/  @P0 LDG.E R14, desc[UR6][R14.64] ;  /* 0x000000060e0e0981 */ /* 0x000f26000c1e1900 */
[----:B------:R-:W-:-:S02]  /*09b0*/  @!P1 IMAD R7, R7, R5, R0 ;  /* 0x0000000507079224 */ /* 0x000fc400078e0200 */
[----:B--2---:R-:W-:Y:S01]  /*09c0*/  @!P1 IMAD.WIDE.U32 R10, R21, 0x4, R10 ;  /* 0x00000004150a9825 */ /* 0x004fe200078e000a */
[----:B------:R-:W5:Y:S03]  /*09d0*/  @P0 LDG.E R8, desc[UR6][R8.64] ;  /* 0x0000000608080981 */ /* 0x000f66000c1e1900 */
[----:B---3--:R-:W-:Y:S02]  /*09e0*/  @!P1 IMAD.WIDE.U32 R12, R7, 0x4, R12 ;  /* 0x00000004070c9825 */ /* 0x008fe400078e000c */
[----:B------:R-:W2:Y:S04]  /*09f0*/  @!P1 LDG.E R10, desc[UR6][R10.64] ;  /* 0x000000060a0a9981 */ /* 0x000ea8000c1e1900 */
[----:B------:R-:W2:Y:S01]  /*0a00*/  @!P1 LDG.E R12, desc[UR6][R12.64] ;  /* 0x000000060c0c9981 */ /* 0x000ea2000c1e1900 */
[----:B----4-:R-:W-:-:S04]  /*0a10*/  @P0 FFMA R4, R4, R14, R25 ;  /* 0x0000000e04040223 */ /* 0x010fc80000000019 */
[----:B-----5:R-:W-:-:S04]  /*0a20*/  @P0 FFMA R25, R17, R8, R4 ;  /* 0x0000000811190223 */ /* 0x020fc80000000004 */
[----:B--2---:R-:W-:-:S07]  /*0a30*/  @!P1 FFMA R25, R10, R12, R25 ;  /* 0x0000000c0a199223 */ /* 0x004fce0000000019 */
.L_x_0:
[----:B------:R-:W0:Y:S01]  /*0a40*/  LDC.64 R6, c[0x0][0x3a8] ;  /* 0x0000ea00ff067b82 */ /* 0x000e220000000a00 */
[----:B------:R-:W-:Y:S01]  /*0a50*/  IMAD R3, R3, R5, R0 ;  /* 0x0000000503037224 */ /* 0x000fe200078e0200 */
[----:B------:R-:W1:Y:S01]  /*0a60*/  LDCU UR5, c[0x0][0x3a0] ;  /* 0x00007400ff0577ac */ /* 0x000e620008000800 */
[----:B------:R-:W2:Y:S02]  /*0a70*/  LDCU UR8, c[0x0][0x38c] ;  /* 0x00007180ff0877ac */ /* 0x000ea40008000800 */
[----:B0-----:R-:W-:-:S05]  /*0a80*/  IMAD.WIDE.U32 R2, R3, 0x4, R6 ;  /* 0x0000000403027825 */ /* 0x001fca00078e0006 */
[----:B------:R-:W1:Y:S02]  /*0a90*/  LDG.E R0, desc[UR6][R2.64] ;  /* 0x0000000602007981 */ /* 0x000e64000c1e1900 */
[----:B-1----:R-:W-:-:S04]  /*0aa0*/  FMUL R0, R0, UR5 ;  /* 0x0000000500007c20 */ /* 0x002fc80008400000 */
[----:B--2---:R-:W-:-:S05]  /*0ab0*/  FFMA R25, R25, UR8, R0 ;  /* 0x0000000819197c23 */ /* 0x004fca0008000000 */
[----:B------:R-:W-:Y:S01]  /*0ac0*/  STG.E desc[UR6][R2.64], R25 ;  /* 0x0000001902007986 */ /* 0x000fe2000c101906 */
[----:B------:R-:W-:Y:S05]  /*0ad0*/  EXIT ;  /* 0x000000000000794d */ /* 0x000fea0003800000 */
.L_x_4:
[----:B------:R-:W-:-:S00]  /*0ae0*/  BRA `(.L_x_4) ;  /* 0xfffffffc00fc7947 */ /* 0x000fc0000383ffff */
[----:B------:R-:W-:-:S00]  /*0af0*/  NOP ;  /* 0x0000000000007918 */ /* 0x000fc00000000000 */
        /* <DEDUP_REMOVED lines=8> */
.L_x_5:


//--------------------- .nv.shared.reserved.0     --------------------------
	.section	.nv.shared.reserved.0,"aw",@nobits
	.weak		__nv_reservedSMEM_offset_0_alias
	.size		__nv_reservedSMEM_offset_0_alias, 0, 64
	.other		__nv_reservedSMEM_offset_0_alias,@"STO_CUDA_RESERVED_SHARED STV_DEFAULT"
__nv_reservedSMEM_offset_0_alias:
	.zero		0
	.zero		64


//--------------------- .nv.constant0._Z11sgemm_naiveiiifPKfS0_fPf --------------------------
	.section	.nv.constant0._Z11sgemm_naiveiiifPKfS0_fPf,"a",@progbits
	.sectionflags	@""
	.align	4
.nv.constant0._Z11sgemm_naiveiiifPKfS0_fPf:
	.zero		944


//--------------------- SYMBOLS --------------------------

	.type		.nv.reservedSmem.offset0,@object
	.size		.nv.reservedSmem.offset0,0x4
